	.headerflags	@"EF_CUDA_TEXMODE_UNIFIED EF_CUDA_64BIT_ADDRESS EF_CUDA_ACCELERATORS EF_CUDA_SM90 EF_CUDA_VIRTUAL_SM(EF_CUDA_SM90)"
	.elftype	@"ET_EXEC"


//--------------------- .nv.info                  --------------------------
	.section	.nv.info,"",@"SHT_CUDA_INFO"
	.align	4


	//----- nvinfo : EIATTR_REGCOUNT
	.align		4
        /*0000*/ 	.byte	0x04, 0x2f
        /*0002*/ 	.short	(.L_1 - .L_0)
	.align		4
.L_0:
        /*0004*/ 	.word	index@(triton_poi_fused_convolution_34)
        /*0008*/ 	.word	0x0000000c


	//----- nvinfo : EIATTR_MIN_STACK_SIZE
	.align		4
.L_1:
        /*000c*/ 	.byte	0x04, 0x12
        /*000e*/ 	.short	(.L_3 - .L_2)
	.align		4
.L_2:
        /*0010*/ 	.word	index@(triton_poi_fused_convolution_34)
        /*0014*/ 	.word	0x00000000


	//----- nvinfo : EIATTR_FRAME_SIZE
	.align		4
.L_3:
        /*0018*/ 	.byte	0x04, 0x11
        /*001a*/ 	.short	(.L_5 - .L_4)
	.align		4
.L_4:
        /*001c*/ 	.word	index@(triton_poi_fused_convolution_34)
        /*0020*/ 	.word	0x00000000


	//----- nvinfo : EIATTR_MIN_STACK_SIZE
	.align		4
.L_5:
        /*0024*/ 	.byte	0x04, 0x12
        /*0026*/ 	.short	(.L_7 - .L_6)
	.align		4
.L_6:
        /*0028*/ 	.word	index@(triton_poi_fused_convolution_34)
        /*002c*/ 	.word	0x00000000
.L_7:


//--------------------- .nv.info.triton_poi_fused_convolution_34 --------------------------
	.section	.nv.info.triton_poi_fused_convolution_34,"",@"SHT_CUDA_INFO"
	.sectionflags	@""
	.align	4


	//----- nvinfo : EIATTR_CUDA_API_VERSION
	.align		4
        /*0000*/ 	.byte	0x04, 0x37
        /*0002*/ 	.short	(.L_9 - .L_8)
.L_8:
        /*0004*/ 	.word	0x0000007c


	//----- nvinfo : EIATTR_KPARAM_INFO
	.align		4
.L_9:
        /*0008*/ 	.byte	0x04, 0x17
        /*000a*/ 	.short	(.L_11 - .L_10)
.L_10:
        /*000c*/ 	.word	0x00000000
        /*0010*/ 	.short	0x0002
        /*0012*/ 	.short	0x0010
        /*0014*/ 	.byte	0x00, 0xf0, 0x11, 0x00


	//----- nvinfo : EIATTR_KPARAM_INFO
	.align		4
.L_11:
        /*0018*/ 	.byte	0x04, 0x17
        /*001a*/ 	.short	(.L_13 - .L_12)
.L_12:
        /*001c*/ 	.word	0x00000000
        /*0020*/ 	.short	0x0001
        /*0022*/ 	.short	0x0008
        /*0024*/ 	.byte	0x00, 0xf4, 0x21, 0x00


	//----- nvinfo : EIATTR_KPARAM_INFO
	.align		4
.L_13:
        /*0028*/ 	.byte	0x04, 0x17
        /*002a*/ 	.short	(.L_15 - .L_14)
.L_14:
        /*002c*/ 	.word	0x00000000
        /*0030*/ 	.short	0x0000
        /*0032*/ 	.short	0x0000
        /*0034*/ 	.byte	0x00, 0xf4, 0x21, 0x00


	//----- nvinfo : EIATTR_SPARSE_MMA_MASK
	.align		4
.L_15:
        /*0038*/ 	.byte	0x03, 0x50
        /*003a*/ 	.short	0x0000


	//----- nvinfo : EIATTR_MAXREG_COUNT
	.align		4
        /*003c*/ 	.byte	0x03, 0x1b
        /*003e*/ 	.short	0x00ff


	//----- nvinfo : EIATTR_EXIT_INSTR_OFFSETS
	.align		4
        /*0040*/ 	.byte	0x04, 0x1c
        /*0042*/ 	.short	(.L_17 - .L_16)


	//   ....[0]....
.L_16:
        /*0044*/ 	.word	0x00000130


	//----- nvinfo : EIATTR_REQNTID
	.align		4
.L_17:
        /*0048*/ 	.byte	0x04, 0x10
        /*004a*/ 	.short	(.L_19 - .L_18)
.L_18:
        /*004c*/ 	.word	0x00000080
        /*0050*/ 	.word	0x00000001
        /*0054*/ 	.word	0x00000001


	//----- nvinfo : EIATTR_CBANK_PARAM_SIZE
	.align		4
.L_19:
        /*0058*/ 	.byte	0x03, 0x19
        /*005a*/ 	.short	0x0014


	//----- nvinfo : EIATTR_PARAM_CBANK
	.align		4
        /*005c*/ 	.byte	0x04, 0x0a
        /*005e*/ 	.short	(.L_21 - .L_20)
	.align		4
.L_20:
        /*0060*/ 	.word	index@(.nv.constant0.triton_poi_fused_convolution_34)
        /*0064*/ 	.short	0x0210
        /*0066*/ 	.short	0x0014


	//----- nvinfo : EIATTR_SW_WAR
	.align		4
.L_21:
        /*0068*/ 	.byte	0x04, 0x36
        /*006a*/ 	.short	(.L_23 - .L_22)
.L_22:
        /*006c*/ 	.word	0x00000008
.L_23:


//--------------------- .nv.callgraph             --------------------------
	.section	.nv.callgraph,"",@"SHT_CUDA_CALLGRAPH"
	.align	4
	.sectionentsize	8
	.align		4
        /*0000*/ 	.word	0x00000000
	.align		4
        /*0004*/ 	.word	0xffffffff
	.align		4
        /*0008*/ 	.word	0x00000000
	.align		4
        /*000c*/ 	.word	0xfffffffe
	.align		4
        /*0010*/ 	.word	0x00000000
	.align		4
        /*0014*/ 	.word	0xfffffffd
	.align		4
        /*0018*/ 	.word	0x00000000
	.align		4
        /*001c*/ 	.word	0xfffffffc


//--------------------- .text.triton_poi_fused_convolution_34 --------------------------
	.section	.text.triton_poi_fused_convolution_34,"ax",@progbits
	.align	128
        .global         triton_poi_fused_convolution_34
        .type           triton_poi_fused_convolution_34,@function
        .size           triton_poi_fused_convolution_34,(.L_x_1 - triton_poi_fused_convolution_34)
        .other          triton_poi_fused_convolution_34,@"STO_CUDA_ENTRY STV_DEFAULT"
triton_poi_fused_convolution_34:
.text.triton_poi_fused_convolution_34:
[----:B------:R-:W-:Y:S01]  /*0000*/  LDC R1, c[0x0][0x28] ;  /* 0x00000a00ff017b82 */ /* 0x000fe20000000800 */
[----:B------:R-:W1:Y:S07]  /*0010*/  S2R R0, SR_TID.X ;  /* 0x0000000000007919 */ /* 0x000e6e0000002100 */
[----:B------:R-:W2:Y:S01]  /*0020*/  LDC.64 R4, c[0x0][0x218] ;  /* 0x00008600ff047b82 */ /* 0x000ea20000000a00 */
[----:B------:R-:W-:Y:S01]  /*0030*/  ULDC.64 UR4, c[0x0][0x208] ;  /* 0x0000820000047ab9 */ /* 0x000fe20000000a00 */
[----:B------:R-:W3:Y:S06]  /*0040*/  S2R R7, SR_CTAID.X ;  /* 0x0000000000077919 */ /* 0x000eec0000002500 */
[----:B------:R-:W4:Y:S01]  /*0050*/  LDC.64 R2, c[0x0][0x210] ;  /* 0x00008400ff027b82 */ /* 0x000f220000000a00 */
[----:B-1----:R-:W-:-:S02]  /*0060*/  LOP3.LUT R0, R0, 0x7f, RZ, 0xc0, !PT ;  /* 0x0000007f00007812 */ /* 0x002fc400078ec0ff */
[----:B---3--:R-:W-:-:S03]  /*0070*/  SHF.R.S32.HI R6, RZ, 0x18, R7 ;  /* 0x00000018ff067819 */ /* 0x008fc60000011407 */
[----:B------:R-:W-:Y:S01]  /*0080*/  IMAD R7, R7, 0x80, R0 ;  /* 0x0000008007077824 */ /* 0x000fe200078e0200 */
[----:B------:R-:W-:-:S03]  /*0090*/  SGXT R0, R6, 0x1 ;  /* 0x000000010600781a */ /* 0x000fc60000000200 */
[----:B----4-:R-:W-:Y:S01]  /*00a0*/  IMAD.WIDE R2, R7, 0x4, R2 ;  /* 0x0000000407027825 */ /* 0x010fe200078e0202 */
[----:B------:R-:W-:-:S04]  /*00b0*/  LEA.HI R0, R0, R7, RZ, 0xa ;  /* 0x0000000700007211 */ /* 0x000fc800078f50ff */
[----:B------:R-:W-:-:S05]  /*00c0*/  LOP3.LUT R0, R0, 0xfffffc00, RZ, 0xc0, !PT ;  /* 0xfffffc0000007812 */ /* 0x000fca00078ec0ff */
[----:B------:R-:W-:Y:S02]  /*00d0*/  IMAD.IADD R9, R7, 0x1, -R0 ;  /* 0x0000000107097824 */ /* 0x000fe400078e0a00 */
[----:B------:R-:W3:Y:S02]  /*00e0*/  LDG.E R0, desc[UR4][R2.64] ;  /* 0x0000000402007981 */ /* 0x000ee4000c1e1900 */
[----:B--2---:R-:W-:-:S06]  /*00f0*/  IMAD.WIDE R4, R9, 0x4, R4 ;  /* 0x0000000409047825 */ /* 0x004fcc00078e0204 */
[----:B------:R-:W3:Y:S02]  /*0100*/  LDG.E.EL R5, desc[UR4][R4.64] ;  /* 0x0000000404057981 */ /* 0x000ee4000c2e1900 */
[----:B---3--:R-:W-:-:S05]  /*0110*/  FADD R7, R0, R5 ;  /* 0x0000000500077221 */ /* 0x008fca0000000000 */
[----:B------:R-:W-:Y:S01]  /*0120*/  STG.E desc[UR4][R2.64], R7 ;  /* 0x0000000702007986 */ /* 0x000fe2000c101904 */
[----:B------:R-:W-:Y:S05]  /*0130*/  EXIT ;  /* 0x000000000000794d */ /* 0x000fea0003800000 */
.L_x_0:
[----:B------:R-:W-:-:S00]  /*0140*/  BRA `(.L_x_0) ;  /* 0xfffffffc00fc7947 */ /* 0x000fc0000383ffff */
[----:B------:R-:W-:-:S00]  /*0150*/  NOP ;  /* 0x0000000000007918 */ /* 0x000fc00000000000 */
        /* <DEDUP_REMOVED lines=10> */
.L_x_1:


//--------------------- .nv.constant0.triton_poi_fused_convolution_34 --------------------------
	.section	.nv.constant0.triton_poi_fused_convolution_34,"a",@progbits
	.sectionflags	@""
	.align	4
.nv.constant0.triton_poi_fused_convolution_34:
	.zero		548
